//
// Generated by NVIDIA NVVM Compiler
//
// Compiler Build ID: CL-36424714
// Cuda compilation tools, release 13.0, V13.0.88
// Based on NVVM 20.0.0
//

.version 9.0
.target sm_100
.address_size 64

	// .globl	_Z11dummyKernelPii

.visible .entry _Z11dummyKernelPii(
	.param .u64 .ptr .align 1 _Z11dummyKernelPii_param_0,
	.param .u32 _Z11dummyKernelPii_param_1
)
{
	.reg .pred 	%p<2>;
	.reg .b32 	%r<8>;
	.reg .b64 	%rd<5>;

	ld.param.u64 	%rd1, [_Z11dummyKernelPii_param_0];
	ld.param.u32 	%r2, [_Z11dummyKernelPii_param_1];
	mov.u32 	%r3, %ctaid.x;
	mov.u32 	%r4, %ntid.x;
	mov.u32 	%r5, %tid.x;
	mad.lo.s32 	%r1, %r3, %r4, %r5;
	setp.ge.s32 	%p1, %r1, %r2;
	@%p1 bra 	$L__BB0_2;
	cvta.to.global.u64 	%rd2, %rd1;
	mul.wide.s32 	%rd3, %r1, 4;
	add.s64 	%rd4, %rd2, %rd3;
	ld.global.u32 	%r6, [%rd4];
	shl.b32 	%r7, %r6, 1;
	st.global.u32 	[%rd4], %r7;
$L__BB0_2:
	ret;

}


// ===== COMPILED SASS (sm_100) =====

	.target	sm_100

	.elftype	@"ET_EXEC"


//--------------------- .note.nv.tkinfo           --------------------------
	.section	.note.nv.tkinfo,"",@"SHT_NOTE"
	.sectionflags	@"SHF_NOTE_NV_TKINFO"
	.tkinfo
        /*0018*/ 	.word	0x00000002
        /*0030*/ 	.string	""
        /*0030*/ 	.string	"ptxas"
        /*0030*/ 	.string	"Cuda compilation tools, release 13.0, V13.0.88"
        /*0030*/ 	.string	"Build cuda_13.0.r13.0/compiler.36424714_0"
        /*0030*/ 	.string	"-arch sm_100 -m 64 "



//--------------------- .note.nv.cuinfo           --------------------------
	.section	.note.nv.cuinfo,"",@"SHT_NOTE"
	.sectionflags	@"SHF_NOTE_NV_CUINFO"
        /*0018*/ 	.short	0x0002
        /*001a*/ 	.short	0x0064
        /*001c*/ 	.short	0x0082
	.zero		2


//--------------------- .nv.info                  --------------------------
	.section	.nv.info,"",@"SHT_CUDA_INFO"
	.align	4


	//----- nvinfo : EIATTR_REGCOUNT
	.align		4
        /*0000*/ 	.byte	0x04, 0x2f
        /*0002*/ 	.short	(.L_1 - .L_0)
	.align		4
.L_0:
        /*0004*/ 	.word	index@(_Z11dummyKernelPii)
        /*0008*/ 	.word	0x00000008


	//----- nvinfo : EIATTR_FRAME_SIZE
	.align		4
.L_1:
        /*000c*/ 	.byte	0x04, 0x11
        /*000e*/ 	.short	(.L_3 - .L_2)
	.align		4
.L_2:
        /*0010*/ 	.word	index@(_Z11dummyKernelPii)
        /*0014*/ 	.word	0x00000000


	//----- nvinfo : EIATTR_MIN_STACK_SIZE
	.align		4
.L_3:
        /*0018*/ 	.byte	0x04, 0x12
        /*001a*/ 	.short	(.L_5 - .L_4)
	.align		4
.L_4:
        /*001c*/ 	.word	index@(_Z11dummyKernelPii)
        /*0020*/ 	.word	0x00000000
.L_5:


//--------------------- .nv.compat                --------------------------
	.section	.nv.compat,"",@"SHT_CUDA_COMPAT_INFO"
	.align	4
        /*0000*/ 	.byte	0x02, 0x09, 0x00, 0x00, 0x02, 0x02, 0x01, 0x00, 0x02, 0x05, 0x05, 0x00, 0x03, 0x07, 0x01, 0x01
        /*0010*/ 	.byte	0x02, 0x03, 0x00, 0x00, 0x02, 0x06, 0x01, 0x00, 0x04, 0x0b, 0x08, 0x00, 0x09, 0x00, 0x00, 0x00
        /*0020*/ 	.byte	0x00, 0x00, 0x00, 0x00


//--------------------- .nv.info._Z11dummyKernelPii --------------------------
	.section	.nv.info._Z11dummyKernelPii,"",@"SHT_CUDA_INFO"
	.sectionflags	@""
	.align	4


	//----- nvinfo : EIATTR_CUDA_API_VERSION
	.align		4
        /*0000*/ 	.byte	0x04, 0x37
        /*0002*/ 	.short	(.L_7 - .L_6)
.L_6:
        /*0004*/ 	.word	0x00000082


	//----- nvinfo : EIATTR_KPARAM_INFO
	.align		4
.L_7:
        /*0008*/ 	.byte	0x04, 0x17
        /*000a*/ 	.short	(.L_9 - .L_8)
.L_8:
        /*000c*/ 	.word	0x00000000
        /*0010*/ 	.short	0x0001
        /*0012*/ 	.short	0x0008
        /*0014*/ 	.byte	0x00, 0xf0, 0x11, 0x00


	//----- nvinfo : EIATTR_KPARAM_INFO
	.align		4
.L_9:
        /*0018*/ 	.byte	0x04, 0x17
        /*001a*/ 	.short	(.L_11 - .L_10)
.L_10:
        /*001c*/ 	.word	0x00000000
        /*0020*/ 	.short	0x0000
        /*0022*/ 	.short	0x0000
        /*0024*/ 	.byte	0x00, 0xf5, 0x21, 0x00


	//----- nvinfo : EIATTR_SPARSE_MMA_MASK
	.align		4
.L_11:
        /*0028*/ 	.byte	0x03, 0x50
        /*002a*/ 	.short	0x0000


	//----- nvinfo : EIATTR_MAXREG_COUNT
	.align		4
        /*002c*/ 	.byte	0x03, 0x1b
        /*002e*/ 	.short	0x00ff


	//----- nvinfo : EIATTR_MERCURY_ISA_VERSION
	.align		4
        /*0030*/ 	.byte	0x03, 0x5f
        /*0032*/ 	.short	0x0101


	//----- nvinfo : EIATTR_VRC_CTA_INIT_COUNT
	.align		4
        /*0034*/ 	.byte	0x02, 0x4a
	.zero		1
	.zero		1


	//----- nvinfo : EIATTR_EXIT_INSTR_OFFSETS
	.align		4
        /*0038*/ 	.byte	0x04, 0x1c
        /*003a*/ 	.short	(.L_13 - .L_12)


	//   ....[0]....
.L_12:
        /*003c*/ 	.word	0x00000070


	//   ....[1]....
        /*0040*/ 	.word	0x000000e0


	//----- nvinfo : EIATTR_CBANK_PARAM_SIZE
	.align		4
.L_13:
        /*0044*/ 	.byte	0x03, 0x19
        /*0046*/ 	.short	0x000c


	//----- nvinfo : EIATTR_PARAM_CBANK
	.align		4
        /*0048*/ 	.byte	0x04, 0x0a
        /*004a*/ 	.short	(.L_15 - .L_14)
	.align		4
.L_14:
        /*004c*/ 	.word	index@(.nv.constant0._Z11dummyKernelPii)
        /*0050*/ 	.short	0x0380
        /*0052*/ 	.short	0x000c


	//----- nvinfo : EIATTR_SW_WAR
	.align		4
.L_15:
        /*0054*/ 	.byte	0x04, 0x36
        /*0056*/ 	.short	(.L_17 - .L_16)
.L_16:
        /*0058*/ 	.word	0x00000008
.L_17:


//--------------------- .nv.callgraph             --------------------------
	.section	.nv.callgraph,"",@"SHT_CUDA_CALLGRAPH"
	.align	4
	.sectionentsize	8
	.align		4
        /*0000*/ 	.word	0x00000000
	.align		4
        /*0004*/ 	.word	0xffffffff
	.align		4
        /*0008*/ 	.word	0x00000000
	.align		4
        /*000c*/ 	.word	0xfffffffe
	.align		4
        /*0010*/ 	.word	0x00000000
	.align		4
        /*0014*/ 	.word	0xfffffffd
	.align		4
        /*0018*/ 	.word	0x00000000
	.align		4
        /*001c*/ 	.word	0xfffffffc


//--------------------- .text._Z11dummyKernelPii  --------------------------
	.section	.text._Z11dummyKernelPii,"ax",@progbits
	.align	128
        .global         _Z11dummyKernelPii
        .type           _Z11dummyKernelPii,@function
        .size           _Z11dummyKernelPii,(.L_x_1 - _Z11dummyKernelPii)
        .other          _Z11dummyKernelPii,@"STO_CUDA_ENTRY STV_DEFAULT"
_Z11dummyKernelPii:
.text._Z11dummyKernelPii:
[----:B------:R-:W-:Y:S01]  /*0000*/  LDC R1, c[0x0][0x37c] ;  /* 0x0000df00ff017b82 */ /* 0x000fe20000000800 */
[----:B------:R-:W0:Y:S07]  /*0010*/  S2R R0, SR_TID.X ;  /* 0x0000000000007919 */ /* 0x000e2e0000002100 */
[----:B------:R-:W0:Y:S01]  /*0020*/  S2UR UR4, SR_CTAID.X ;  /* 0x00000000000479c3 */ /* 0x000e220000002500 */
[----:B------:R-:W1:Y:S07]  /*0030*/  LDCU UR5, c[0x0][0x388] ;  /* 0x00007100ff0577ac */ /* 0x000e6e0008000800 */
[----:B------:R-:W0:Y:S02]  /*0040*/  LDC R5, c[0x0][0x360] ;  /* 0x0000d800ff057b82 */ /* 0x000e240000000800 */
[----:B0-----:R-:W-:-:S05]  /*0050*/  IMAD R5, R5, UR4, R0 ;  /* 0x0000000405057c24 */ /* 0x001fca000f8e0200 */
[----:B-1----:R-:W-:-:S13]  /*0060*/  ISETP.GE.AND P0, PT, R5, UR5, PT ;  /* 0x0000000505007c0c */ /* 0x002fda000bf06270 */
[----:B------:R-:W-:Y:S05]  /*0070*/  @P0 EXIT ;  /* 0x000000000000094d */ /* 0x000fea0003800000 */
[----:B------:R-:W0:Y:S01]  /*0080*/  LDC.64 R2, c[0x0][0x380] ;  /* 0x0000e000ff027b82 */ /* 0x000e220000000a00 */
[----:B------:R-:W1:Y:S01]  /*0090*/  LDCU.64 UR4, c[0x0][0x358] ;  /* 0x00006b00ff0477ac */ /* 0x000e620008000a00 */
[----:B0-----:R-:W-:-:S05]  /*00a0*/  IMAD.WIDE R2, R5, 0x4, R2 ;  /* 0x0000000405027825 */ /* 0x001fca00078e0202 */
[----:B-1----:R-:W2:Y:S02]  /*00b0*/  LDG.E R0, desc[UR4][R2.64] ;  /* 0x0000000402007981 */ /* 0x002ea4000c1e1900 */
[----:B--2---:R-:W-:-:S05]  /*00c0*/  SHF.L.U32 R5, R0, 0x1, RZ ;  /* 0x0000000100057819 */ /* 0x004fca00000006ff */
[----:B------:R-:W-:Y:S01]  /*00d0*/  STG.E desc[UR4][R2.64], R5 ;  /* 0x0000000502007986 */ /* 0x000fe2000c101904 */
[----:B------:R-:W-:Y:S05]  /*00e0*/  EXIT ;  /* 0x000000000000794d */ /* 0x000fea0003800000 */
.L_x_0:
[----:B------:R-:W-:-:S00]  /*00f0*/  BRA `(.L_x_0) ;  /* 0xfffffffc00fc7947 */ /* 0x000fc0000383ffff */
[----:B------:R-:W-:-:S00]  /*0100*/  NOP ;  /* 0x0000000000007918 */ /* 0x000fc00000000000 */
[----:B------:R-:W-:-:S00]  /*0110*/  NOP ;  /* 0x0000000000007918 */ /* 0x000fc00000000000 */
[----:B------:R-:W-:-:S00]  /*0120*/  NOP ;  /* 0x0000000000007918 */ /* 0x000fc00000000000 */
[----:B------:R-:W-:-:S00]  /*0130*/  NOP ;  /* 0x0000000000007918 */ /* 0x000fc00000000000 */
[----:B------:R-:W-:-:S00]  /*0140*/  NOP ;  /* 0x0000000000007918 */ /* 0x000fc00000000000 */
[----:B------:R-:W-:-:S00]  /*0150*/  NOP ;  /* 0x0000000000007918 */ /* 0x000fc00000000000 */
[----:B------:R-:W-:-:S00]  /*0160*/  NOP ;  /* 0x0000000000007918 */ /* 0x000fc00000000000 */
[----:B------:R-:W-:-:S00]  /*0170*/  NOP ;  /* 0x0000000000007918 */ /* 0x000fc00000000000 */
.L_x_1:


//--------------------- .nv.shared.reserved.0     --------------------------
	.section	.nv.shared.reserved.0,"aw",@nobits
	.weak		__nv_reservedSMEM_offset_0_alias
	.size		__nv_reservedSMEM_offset_0_alias, 0, 64
	.other		__nv_reservedSMEM_offset_0_alias,@"STO_CUDA_RESERVED_SHARED STV_DEFAULT"
__nv_reservedSMEM_offset_0_alias:
	.zero		0
	.zero		64


//--------------------- .nv.constant0._Z11dummyKernelPii --------------------------
	.section	.nv.constant0._Z11dummyKernelPii,"a",@progbits
	.sectionflags	@""
	.align	4
.nv.constant0._Z11dummyKernelPii:
	.zero		908


//--------------------- SYMBOLS --------------------------

	.type		.nv.reservedSmem.offset0,@object
	.size		.nv.reservedSmem.offset0,0x4
